	.headerflags	@"EF_CUDA_TEXMODE_UNIFIED EF_CUDA_64BIT_ADDRESS EF_CUDA_ACCELERATORS EF_CUDA_SM90 EF_CUDA_VIRTUAL_SM(EF_CUDA_SM90)"
	.elftype	@"ET_EXEC"


//--------------------- .nv.info                  --------------------------
	.section	.nv.info,"",@"SHT_CUDA_INFO"
	.align	4


	//----- nvinfo : EIATTR_REGCOUNT
	.align		4
        /*0000*/ 	.byte	0x04, 0x2f
        /*0002*/ 	.short	(.L_1 - .L_0)
	.align		4
.L_0:
        /*0004*/ 	.word	index@(triton_poi_fused_convolution_21)
        /*0008*/ 	.word	0x00000020


	//----- nvinfo : EIATTR_MIN_STACK_SIZE
	.align		4
.L_1:
        /*000c*/ 	.byte	0x04, 0x12
        /*000e*/ 	.short	(.L_3 - .L_2)
	.align		4
.L_2:
        /*0010*/ 	.word	index@(triton_poi_fused_convolution_21)
        /*0014*/ 	.word	0x00000000


	//----- nvinfo : EIATTR_FRAME_SIZE
	.align		4
.L_3:
        /*0018*/ 	.byte	0x04, 0x11
        /*001a*/ 	.short	(.L_5 - .L_4)
	.align		4
.L_4:
        /*001c*/ 	.word	index@(triton_poi_fused_convolution_21)
        /*0020*/ 	.word	0x00000000


	//----- nvinfo : EIATTR_MIN_STACK_SIZE
	.align		4
.L_5:
        /*0024*/ 	.byte	0x04, 0x12
        /*0026*/ 	.short	(.L_7 - .L_6)
	.align		4
.L_6:
        /*0028*/ 	.word	index@(triton_poi_fused_convolution_21)
        /*002c*/ 	.word	0x00000000
.L_7:


//--------------------- .nv.info.triton_poi_fused_convolution_21 --------------------------
	.section	.nv.info.triton_poi_fused_convolution_21,"",@"SHT_CUDA_INFO"
	.sectionflags	@""
	.align	4


	//----- nvinfo : EIATTR_CUDA_API_VERSION
	.align		4
        /*0000*/ 	.byte	0x04, 0x37
        /*0002*/ 	.short	(.L_9 - .L_8)
.L_8:
        /*0004*/ 	.word	0x0000007c


	//----- nvinfo : EIATTR_KPARAM_INFO
	.align		4
.L_9:
        /*0008*/ 	.byte	0x04, 0x17
        /*000a*/ 	.short	(.L_11 - .L_10)
.L_10:
        /*000c*/ 	.word	0x00000000
        /*0010*/ 	.short	0x0004
        /*0012*/ 	.short	0x001c
        /*0014*/ 	.byte	0x00, 0xf0, 0x11, 0x00


	//----- nvinfo : EIATTR_KPARAM_INFO
	.align		4
.L_11:
        /*0018*/ 	.byte	0x04, 0x17
        /*001a*/ 	.short	(.L_13 - .L_12)
.L_12:
        /*001c*/ 	.word	0x00000000
        /*0020*/ 	.short	0x0003
        /*0022*/ 	.short	0x0018
        /*0024*/ 	.byte	0x00, 0xf0, 0x11, 0x00


	//----- nvinfo : EIATTR_KPARAM_INFO
	.align		4
.L_13:
        /*0028*/ 	.byte	0x04, 0x17
        /*002a*/ 	.short	(.L_15 - .L_14)
.L_14:
        /*002c*/ 	.word	0x00000000
        /*0030*/ 	.short	0x0002
        /*0032*/ 	.short	0x0010
        /*0034*/ 	.byte	0x00, 0xf4, 0x21, 0x00


	//----- nvinfo : EIATTR_KPARAM_INFO
	.align		4
.L_15:
        /*0038*/ 	.byte	0x04, 0x17
        /*003a*/ 	.short	(.L_17 - .L_16)
.L_16:
        /*003c*/ 	.word	0x00000000
        /*0040*/ 	.short	0x0001
        /*0042*/ 	.short	0x0008
        /*0044*/ 	.byte	0x00, 0xf4, 0x21, 0x00


	//----- nvinfo : EIATTR_KPARAM_INFO
	.align		4
.L_17:
        /*0048*/ 	.byte	0x04, 0x17
        /*004a*/ 	.short	(.L_19 - .L_18)
.L_18:
        /*004c*/ 	.word	0x00000000
        /*0050*/ 	.short	0x0000
        /*0052*/ 	.short	0x0000
        /*0054*/ 	.byte	0x00, 0xf4, 0x21, 0x00


	//----- nvinfo : EIATTR_SPARSE_MMA_MASK
	.align		4
.L_19:
        /*0058*/ 	.byte	0x03, 0x50
        /*005a*/ 	.short	0x0000


	//----- nvinfo : EIATTR_MAXREG_COUNT
	.align		4
        /*005c*/ 	.byte	0x03, 0x1b
        /*005e*/ 	.short	0x00ff


	//----- nvinfo : EIATTR_EXIT_INSTR_OFFSETS
	.align		4
        /*0060*/ 	.byte	0x04, 0x1c
        /*0062*/ 	.short	(.L_21 - .L_20)


	//   ....[0]....
.L_20:
        /*0064*/ 	.word	0x00000c80


	//   ....[1]....
        /*0068*/ 	.word	0x00000ca0


	//----- nvinfo : EIATTR_REQNTID
	.align		4
.L_21:
        /*006c*/ 	.byte	0x04, 0x10
        /*006e*/ 	.short	(.L_23 - .L_22)
.L_22:
        /*0070*/ 	.word	0x00000100
        /*0074*/ 	.word	0x00000001
        /*0078*/ 	.word	0x00000001


	//----- nvinfo : EIATTR_CBANK_PARAM_SIZE
	.align		4
.L_23:
        /*007c*/ 	.byte	0x03, 0x19
        /*007e*/ 	.short	0x0020


	//----- nvinfo : EIATTR_PARAM_CBANK
	.align		4
        /*0080*/ 	.byte	0x04, 0x0a
        /*0082*/ 	.short	(.L_25 - .L_24)
	.align		4
.L_24:
        /*0084*/ 	.word	index@(.nv.constant0.triton_poi_fused_convolution_21)
        /*0088*/ 	.short	0x0210
        /*008a*/ 	.short	0x0020


	//----- nvinfo : EIATTR_SW_WAR
	.align		4
.L_25:
        /*008c*/ 	.byte	0x04, 0x36
        /*008e*/ 	.short	(.L_27 - .L_26)
.L_26:
        /*0090*/ 	.word	0x00000008
.L_27:


//--------------------- .nv.callgraph             --------------------------
	.section	.nv.callgraph,"",@"SHT_CUDA_CALLGRAPH"
	.align	4
	.sectionentsize	8
	.align		4
        /*0000*/ 	.word	0x00000000
	.align		4
        /*0004*/ 	.word	0xffffffff
	.align		4
        /*0008*/ 	.word	0x00000000
	.align		4
        /*000c*/ 	.word	0xfffffffe
	.align		4
        /*0010*/ 	.word	0x00000000
	.align		4
        /*0014*/ 	.word	0xfffffffd
	.align		4
        /*0018*/ 	.word	0x00000000
	.align		4
        /*001c*/ 	.word	0xfffffffc


//--------------------- .text.triton_poi_fused_convolution_21 --------------------------
	.section	.text.triton_poi_fused_convolution_21,"ax",@progbits
	.sectionflags	@"SHF_BARRIERS=1"
	.align	128
        .global         triton_poi_fused_convolution_21
        .type           triton_poi_fused_convolution_21,@function
        .size           triton_poi_fused_convolution_21,(.L_x_1 - triton_poi_fused_convolution_21)
        .other          triton_poi_fused_convolution_21,@"STO_CUDA_ENTRY STV_DEFAULT"
triton_poi_fused_convolution_21:
.text.triton_poi_fused_convolution_21:
[----:B------:R-:W0:Y:S01]  /*0000*/  LDC R1, c[0x0][0x28] ;  /* 0x00000a00ff017b82 */ /* 0x000e220000000800 */
[----:B------:R-:W1:Y:S07]  /*0010*/  S2R R3, SR_TID.X ;  /* 0x0000000000037919 */ /* 0x000e6e0000002100 */
[----:B------:R-:W2:Y:S01]  /*0020*/  S2UR UR4, SR_CTAID.Y ;  /* 0x00000000000479c3 */ /* 0x000ea20000002600 */
[----:B------:R-:W-:Y:S01]  /*0030*/  ULDC.64 UR6, c[0x0][0x208] ;  /* 0x0000820000067ab9 */ /* 0x000fe20000000a00 */
[----:B------:R-:W-:Y:S01]  /*0040*/  CS2R R24, SRZ ;  /* 0x0000000000187805 */ /* 0x000fe2000001ff00 */
[----:B------:R-:W2:Y:S01]  /*0050*/  S2R R4, SR_CTAID.Z ;  /* 0x0000000000047919 */ /* 0x000ea20000002700 */
[----:B------:R-:W3:Y:S04]  /*0060*/  S2R R2, SR_CTAID.X ;  /* 0x0000000000027919 */ /* 0x000ee80000002500 */
[----:B------:R-:W2:Y:S08]  /*0070*/  LDC R5, c[0x0][0x10] ;  /* 0x00000400ff057b82 */ /* 0x000eb00000000800 */
[----:B------:R-:W4:Y:S01]  /*0080*/  LDC.64 R12, c[0x0][0x210] ;  /* 0x00008400ff0c7b82 */ /* 0x000f220000000a00 */
[----:B-1----:R-:W-:Y:S01]  /*0090*/  SHF.R.U32.HI R0, RZ, 0x4, R3 ;  /* 0x00000004ff007819 */ /* 0x002fe20000011603 */
[----:B--2---:R-:W-:-:S03]  /*00a0*/  IMAD R4, R4, R5, UR4 ;  /* 0x0000000404047e24 */ /* 0x004fc6000f8e0205 */
[----:B------:R-:W-:Y:S01]  /*00b0*/  SGXT.U32 R5, R0, 0x4 ;  /* 0x000000040005781a */ /* 0x000fe20000000000 */
[----:B---3--:R-:W-:-:S03]  /*00c0*/  IMAD.SHL.U32 R2, R2, 0x10, RZ ;  /* 0x0000001002027824 */ /* 0x008fc600078e00ff */
[----:B------:R-:W-:Y:S02]  /*00d0*/  PRMT R5, R5, 0x6540, R4 ;  /* 0x0000654005057816 */ /* 0x000fe40000000004 */
[----:B------:R-:W-:Y:S02]  /*00e0*/  LOP3.LUT R0, R2, 0xf, R3, 0xf8, !PT ;  /* 0x0000000f02007812 */ /* 0x000fe400078ef803 */
[C---:B------:R-:W-:Y:S02]  /*00f0*/  LOP3.LUT R6, R5.reuse, 0x10, RZ, 0xfc, !PT ;  /* 0x0000001005067812 */ /* 0x040fe400078efcff */
[----:B------:R-:W-:Y:S01]  /*0100*/  ISETP.GE.AND P0, PT, R0, 0x9, PT ;  /* 0x000000090000780c */ /* 0x000fe20003f06270 */
[C---:B------:R-:W-:Y:S01]  /*0110*/  IMAD R29, R5.reuse, 0x9, R0 ;  /* 0x00000009051d7824 */ /* 0x040fe200078e0200 */
[----:B------:R-:W-:Y:S01]  /*0120*/  LOP3.LUT R7, R5, 0x20, RZ, 0xfc, !PT ;  /* 0x0000002005077812 */ /* 0x000fe200078efcff */
[----:B------:R-:W-:Y:S01]  /*0130*/  IMAD.MOV.U32 R0, RZ, RZ, RZ ;  /* 0x000000ffff007224 */ /* 0x000fe200078e00ff */
[----:B------:R-:W-:Y:S01]  /*0140*/  ISETP.LT.AND P1, PT, R6, 0x40000, !P0 ;  /* 0x000400000600780c */ /* 0x000fe20004721270 */
[----:B------:R-:W-:Y:S01]  /*0150*/  VIADD R11, R29, 0x90 ;  /* 0x000000901d0b7836 */ /* 0x000fe20000000000 */
[----:B------:R-:W-:Y:S01]  /*0160*/  LOP3.LUT R8, R5, 0x30, RZ, 0xfc, !PT ;  /* 0x0000003005087812 */ /* 0x000fe200078efcff */
[----:B------:R-:W-:Y:S01]  /*0170*/  VIADD R17, R29, 0x120 ;  /* 0x000001201d117836 */ /* 0x000fe20000000000 */
[----:B------:R-:W-:Y:S01]  /*0180*/  ISETP.LT.AND P3, PT, R7, 0x40000, !P0 ;  /* 0x000400000700780c */ /* 0x000fe20004761270 */
[----:B----4-:R-:W-:Y:S01]  /*0190*/  IMAD.WIDE R10, R11, 0x4, R12 ;  /* 0x000000040b0a7825 */ /* 0x010fe200078e020c */
[----:B------:R-:W-:-:S02]  /*01a0*/  LOP3.LUT R6, R5, 0x40, RZ, 0xfc, !PT ;  /* 0x0000004005067812 */ /* 0x000fc400078efcff */
[----:B------:R-:W-:Y:S01]  /*01b0*/  ISETP.LT.AND P2, PT, R8, 0x40000, !P0 ;  /* 0x000400000800780c */ /* 0x000fe20004741270 */
[----:B------:R-:W-:Y:S01]  /*01c0*/  VIADD R19, R29, 0x1b0 ;  /* 0x000001b01d137836 */ /* 0x000fe20000000000 */
[----:B------:R-:W-:Y:S01]  /*01d0*/  LOP3.LUT R7, R5, 0x50, RZ, 0xfc, !PT ;  /* 0x0000005005077812 */ /* 0x000fe200078efcff */
[--C-:B------:R-:W-:Y:S01]  /*01e0*/  IMAD.WIDE R16, R17, 0x4, R12.reuse ;  /* 0x0000000411107825 */ /* 0x100fe200078e020c */
[----:B------:R-:W-:Y:S01]  /*01f0*/  LOP3.LUT R8, R5, 0x60, RZ, 0xfc, !PT ;  /* 0x0000006005087812 */ /* 0x000fe200078efcff */
[----:B------:R1:W2:Y:S01]  /*0200*/  @P1 LDG.E.EL R0, desc[UR6][R10.64] ;  /* 0x000000060a001981 */ /* 0x0002a2000c2e1900 */
[----:B------:R-:W-:Y:S01]  /*0210*/  ISETP.LT.AND P6, PT, R6, 0x40000, !P0 ;  /* 0x000400000600780c */ /* 0x000fe200047c1270 */
[----:B------:R-:W-:Y:S01]  /*0220*/  IMAD.MOV.U32 R6, RZ, RZ, RZ ;  /* 0x000000ffff067224 */ /* 0x000fe200078e00ff */
[----:B------:R-:W-:Y:S01]  /*0230*/  ISETP.LT.AND P5, PT, R7, 0x40000, !P0 ;  /* 0x000400000700780c */ /* 0x000fe200047a1270 */
[----:B------:R-:W-:Y:S01]  /*0240*/  VIADD R9, R29, 0x240 ;  /* 0x000002401d097836 */ /* 0x000fe20000000000 */
[----:B------:R-:W-:Y:S01]  /*0250*/  ISETP.LT.AND P4, PT, R8, 0x40000, !P0 ;  /* 0x000400000800780c */ /* 0x000fe20004781270 */
[----:B------:R-:W-:Y:S01]  /*0260*/  IMAD.WIDE R18, R19, 0x4, R12 ;  /* 0x0000000413127825 */ /* 0x000fe200078e020c */
[C---:B------:R-:W-:Y:S01]  /*0270*/  LOP3.LUT R7, R5.reuse, 0x70, RZ, 0xfc, !PT ;  /* 0x0000007005077812 */ /* 0x040fe200078efcff */
[----:B------:R3:W4:Y:S01]  /*0280*/  @P3 LDG.E.EL R6, desc[UR6][R16.64] ;  /* 0x0000000610063981 */ /* 0x000722000c2e1900 */
[----:B------:R-:W-:Y:S01]  /*0290*/  LOP3.LUT R8, R5, 0x80, RZ, 0xfc, !PT ;  /* 0x0000008005087812 */ /* 0x000fe200078efcff */
[----:B------:R-:W-:Y:S01]  /*02a0*/  VIADD R15, R29, 0x2d0 ;  /* 0x000002d01d0f7836 */ /* 0x000fe20000000000 */
[----:B------:R-:W-:-:S02]  /*02b0*/  ISETP.LT.AND P1, PT, R7, 0x40000, !P0 ;  /* 0x000400000700780c */ /* 0x000fc40004721270 */
[----:B------:R-:W-:Y:S02]  /*02c0*/  CS2R R22, SRZ ;  /* 0x0000000000167805 */ /* 0x000fe4000001ff00 */
[----:B------:R-:W-:Y:S01]  /*02d0*/  ISETP.LT.AND P3, PT, R8, 0x40000, !P0 ;  /* 0x000400000800780c */ /* 0x000fe20004761270 */
[--C-:B------:R-:W-:Y:S01]  /*02e0*/  IMAD.WIDE R8, R9, 0x4, R12.reuse ;  /* 0x0000000409087825 */ /* 0x100fe200078e020c */
[C---:B------:R-:W-:Y:S01]  /*02f0*/  LOP3.LUT R7, R5.reuse, 0x90, RZ, 0xfc, !PT ;  /* 0x0000009005077812 */ /* 0x040fe200078efcff */
[----:B------:R5:W4:Y:S01]  /*0300*/  @P2 LDG.E.EL R25, desc[UR6][R18.64] ;  /* 0x0000000612192981 */ /* 0x000b22000c2e1900 */
[----:B-1----:R-:W-:Y:S01]  /*0310*/  LOP3.LUT R10, R5, 0xa0, RZ, 0xfc, !PT ;  /* 0x000000a0050a7812 */ /* 0x002fe200078efcff */
[----:B------:R-:W-:Y:S01]  /*0320*/  IMAD.WIDE R14, R15, 0x4, R12 ;  /* 0x000000040f0e7825 */ /* 0x000fe200078e020c */
[----:B------:R-:W-:Y:S01]  /*0330*/  ISETP.LT.AND P2, PT, R7, 0x40000, !P0 ;  /* 0x000400000700780c */ /* 0x000fe20004741270 */
[----:B------:R-:W4:Y:S01]  /*0340*/  @P6 LDG.E.EL R24, desc[UR6][R8.64] ;  /* 0x0000000608186981 */ /* 0x000f22000c2e1900 */
[----:B------:R-:W-:Y:S01]  /*0350*/  LOP3.LUT R7, R5, 0xb0, RZ, 0xfc, !PT ;  /* 0x000000b005077812 */ /* 0x000fe200078efcff */
[----:B------:R-:W-:-:S02]  /*0360*/  VIADD R21, R29, 0x480 ;  /* 0x000004801d157836 */ /* 0x000fc40000000000 */
[C---:B---3--:R-:W-:Y:S02]  /*0370*/  VIADD R17, R29.reuse, 0x3f0 ;  /* 0x000003f01d117836 */ /* 0x048fe40000000000 */
[----:B-----5:R-:W-:Y:S01]  /*0380*/  VIADD R19, R29, 0x360 ;  /* 0x000003601d137836 */ /* 0x020fe20000000000 */
[----:B------:R-:W-:Y:S01]  /*0390*/  ISETP.LT.AND P6, PT, R10, 0x40000, !P0 ;  /* 0x000400000a00780c */ /* 0x000fe200047c1270 */
[----:B------:R1:W3:Y:S01]  /*03a0*/  @P5 LDG.E.EL R23, desc[UR6][R14.64] ;  /* 0x000000060e175981 */ /* 0x0002e2000c2e1900 */
[----:B------:R-:W-:Y:S01]  /*03b0*/  CS2R R10, SRZ ;  /* 0x00000000000a7805 */ /* 0x000fe2000001ff00 */
[--C-:B------:R-:W-:Y:S01]  /*03c0*/  IMAD.WIDE R18, R19, 0x4, R12.reuse ;  /* 0x0000000413127825 */ /* 0x100fe200078e020c */
[----:B------:R-:W-:Y:S02]  /*03d0*/  ISETP.LT.AND P5, PT, R7, 0x40000, !P0 ;  /* 0x000400000700780c */ /* 0x000fe400047a1270 */
[----:B------:R-:W-:Y:S01]  /*03e0*/  LOP3.LUT R7, R5, 0xc0, RZ, 0xfc, !PT ;  /* 0x000000c005077812 */ /* 0x000fe200078efcff */
[--C-:B------:R-:W-:Y:S01]  /*03f0*/  IMAD.WIDE R16, R17, 0x4, R12.reuse ;  /* 0x0000000411107825 */ /* 0x100fe200078e020c */
[----:B------:R-:W5:Y:S03]  /*0400*/  @P4 LDG.E.EL R22, desc[UR6][R18.64] ;  /* 0x0000000612164981 */ /* 0x000f66000c2e1900 */
[----:B-1----:R-:W-:Y:S01]  /*0410*/  IMAD.WIDE R14, R21, 0x4, R12 ;  /* 0x00000004150e7825 */ /* 0x002fe200078e020c */
[----:B------:R1:W5:Y:S03]  /*0420*/  @P1 LDG.E.EL R11, desc[UR6][R16.64] ;  /* 0x00000006100b1981 */ /* 0x000366000c2e1900 */
[----:B------:R-:W-:-:S02]  /*0430*/  VIADD R21, R29, 0x510 ;  /* 0x000005101d157836 */ /* 0x000fc40000000000 */
[----:B------:R-:W-:Y:S01]  /*0440*/  IMAD.MOV.U32 R9, RZ, RZ, RZ ;  /* 0x000000ffff097224 */ /* 0x000fe200078e00ff */
[----:B------:R-:W-:Y:S01]  /*0450*/  ISETP.LT.AND P4, PT, R7, 0x40000, !P0 ;  /* 0x000400000700780c */ /* 0x000fe20004781270 */
[----:B------:R-:W-:Y:S01]  /*0460*/  IMAD.WIDE R20, R21, 0x4, R12 ;  /* 0x0000000415147825 */ /* 0x000fe200078e020c */
[C---:B------:R-:W-:Y:S01]  /*0470*/  LOP3.LUT R7, R5.reuse, 0xd0, RZ, 0xfc, !PT ;  /* 0x000000d005077812 */ /* 0x040fe200078efcff */
[----:B------:R1:W5:Y:S01]  /*0480*/  @P3 LDG.E.EL R10, desc[UR6][R14.64] ;  /* 0x000000060e0a3981 */ /* 0x000362000c2e1900 */
[C---:B------:R-:W-:Y:S02]  /*0490*/  ISETP.LT.AND P1, PT, R5.reuse, 0x40000, !P0 ;  /* 0x000400000500780c */ /* 0x040fe40004721270 */
[C---:B------:R-:W-:Y:S01]  /*04a0*/  LOP3.LUT R8, R5.reuse, 0xe0, RZ, 0xfc, !PT ;  /* 0x000000e005087812 */ /* 0x040fe200078efcff */
[----:B------:R1:W5:Y:S01]  /*04b0*/  @P2 LDG.E.EL R9, desc[UR6][R20.64] ;  /* 0x0000000614092981 */ /* 0x000362000c2e1900 */
[----:B------:R-:W-:Y:S01]  /*04c0*/  LOP3.LUT R5, R5, 0xf0, RZ, 0xfc, !PT ;  /* 0x000000f005057812 */ /* 0x000fe200078efcff */
[----:B-1----:R-:W-:Y:S01]  /*04d0*/  VIADD R17, R29, 0x630 ;  /* 0x000006301d117836 */ /* 0x002fe20000000000 */
[----:B------:R-:W-:-:S02]  /*04e0*/  ISETP.LT.AND P3, PT, R7, 0x40000, !P0 ;  /* 0x000400000700780c */ /* 0x000fc40004761270 */
[----:B------:R-:W-:Y:S01]  /*04f0*/  ISETP.LT.AND P2, PT, R8, 0x40000, !P0 ;  /* 0x000400000800780c */ /* 0x000fe20004741270 */
[----:B------:R-:W-:Y:S01]  /*0500*/  VIADD R15, R29, 0x5a0 ;  /* 0x000005a01d0f7836 */ /* 0x000fe20000000000 */
[----:B------:R-:W-:Y:S01]  /*0510*/  ISETP.LT.AND P0, PT, R5, 0x40000, !P0 ;  /* 0x000400000500780c */ /* 0x000fe20004701270 */
[----:B------:R-:W-:Y:S02]  /*0520*/  IMAD.MOV.U32 R5, RZ, RZ, RZ ;  /* 0x000000ffff057224 */ /* 0x000fe400078e00ff */
[----:B------:R-:W-:-:S04]  /*0530*/  IMAD.WIDE R16, R17, 0x4, R12 ;  /* 0x0000000411107825 */ /* 0x000fc800078e020c */
[----:B------:R-:W-:Y:S01]  /*0540*/  IMAD.MOV.U32 R8, RZ, RZ, RZ ;  /* 0x000000ffff087224 */ /* 0x000fe200078e00ff */
[----:B------:R1:W5:Y:S01]  /*0550*/  @P5 LDG.E.EL R5, desc[UR6][R16.64] ;  /* 0x0000000610055981 */ /* 0x000362000c2e1900 */
[----:B------:R-:W-:-:S04]  /*0560*/  IMAD.WIDE R14, R15, 0x4, R12 ;  /* 0x000000040f0e7825 */ /* 0x000fc800078e020c */
[C---:B0-----:R-:W-:Y:S01]  /*0570*/  VIADD R19, R29.reuse, 0x6c0 ;  /* 0x000006c01d137836 */ /* 0x041fe20000000000 */
[----:B------:R0:W5:Y:S01]  /*0580*/  @P6 LDG.E.EL R8, desc[UR6][R14.64] ;  /* 0x000000060e086981 */ /* 0x000162000c2e1900 */
[C---:B------:R-:W-:Y:S02]  /*0590*/  VIADD R27, R29.reuse, 0x750 ;  /* 0x000007501d1b7836 */ /* 0x040fe40000000000 */
[C---:B------:R-:W-:Y:S02]  /*05a0*/  VIADD R21, R29.reuse, 0x7e0 ;  /* 0x000007e01d157836 */ /* 0x040fe40000000000 */
[----:B-1----:R-:W-:Y:S02]  /*05b0*/  VIADD R17, R29, 0x870 ;  /* 0x000008701d117836 */ /* 0x002fe40000000000 */
[----:B------:R-:W-:-:S04]  /*05c0*/  IMAD.WIDE R18, R19, 0x4, R12 ;  /* 0x0000000413127825 */ /* 0x000fc800078e020c */
[----:B------:R-:W-:-:S04]  /*05d0*/  IMAD.WIDE R26, R27, 0x4, R12 ;  /* 0x000000041b1a7825 */ /* 0x000fc800078e020c */
[----:B------:R-:W-:-:S04]  /*05e0*/  IMAD.WIDE R20, R21, 0x4, R12 ;  /* 0x0000000415147825 */ /* 0x000fc800078e020c */
[----:B0-----:R-:W-:-:S04]  /*05f0*/  IMAD.WIDE R14, R29, 0x4, R12 ;  /* 0x000000041d0e7825 */ /* 0x001fc800078e020c */
[----:B------:R-:W-:-:S04]  /*0600*/  IMAD.WIDE R12, R17, 0x4, R12 ;  /* 0x00000004110c7825 */ /* 0x000fc800078e020c */
[----:B------:R-:W-:Y:S02]  /*0610*/  IMAD.MOV.U32 R7, RZ, RZ, RZ ;  /* 0x000000ffff077224 */ /* 0x000fe400078e00ff */
[----:B------:R-:W-:Y:S02]  /*0620*/  IMAD.MOV.U32 R28, RZ, RZ, RZ ;  /* 0x000000ffff1c7224 */ /* 0x000fe400078e00ff */
[----:B------:R-:W-:Y:S02]  /*0630*/  IMAD.MOV.U32 R16, RZ, RZ, RZ ;  /* 0x000000ffff107224 */ /* 0x000fe400078e00ff */
[----:B------:R-:W-:Y:S01]  /*0640*/  IMAD.MOV.U32 R29, RZ, RZ, RZ ;  /* 0x000000ffff1d7224 */ /* 0x000fe200078e00ff */
[----:B------:R0:W5:Y:S01]  /*0650*/  @P4 LDG.E.EL R7, desc[UR6][R18.64] ;  /* 0x0000000612074981 */ /* 0x000162000c2e1900 */
[----:B------:R-:W-:-:S03]  /*0660*/  IMAD.MOV.U32 R17, RZ, RZ, RZ ;  /* 0x000000ffff117224 */ /* 0x000fc600078e00ff */
[----:B------:R-:W5:Y:S04]  /*0670*/  @P3 LDG.E.EL R28, desc[UR6][R26.64] ;  /* 0x000000061a1c3981 */ /* 0x000f68000c2e1900 */
[----:B------:R-:W5:Y:S04]  /*0680*/  @P2 LDG.E.EL R16, desc[UR6][R20.64] ;  /* 0x0000000614102981 */ /* 0x000f68000c2e1900 */
[----:B------:R-:W5:Y:S04]  /*0690*/  @P1 LDG.E.EL R29, desc[UR6][R14.64] ;  /* 0x000000060e1d1981 */ /* 0x000f68000c2e1900 */
[----:B------:R1:W5:Y:S01]  /*06a0*/  @P0 LDG.E.EL R17, desc[UR6][R12.64] ;  /* 0x000000060c110981 */ /* 0x000362000c2e1900 */
[----:B0-----:R-:W0:Y:S01]  /*06b0*/  S2R R18, SR_TID.X ;  /* 0x0000000000127919 */ /* 0x001e220000002100 */
[----:B------:R-:W0:Y:S01]  /*06c0*/  S2UR UR5, SR_CgaCtaId ;  /* 0x00000000000579c3 */ /* 0x000e220000008800 */
[----:B------:R-:W-:Y:S01]  /*06d0*/  UMOV UR4, 0x400 ;  /* 0x0000040000047882 */ /* 0x000fe20000000000 */
[----:B-1----:R-:W-:Y:S01]  /*06e0*/  IMAD.SHL.U32 R12, R3, 0x4, RZ ;  /* 0x00000004030c7824 */ /* 0x002fe200078e00ff */
[----:B0-----:R-:W-:Y:S01]  /*06f0*/  UPRMT UR4, UR5, 0x654, UR4 ;  /* 0x0000065405047896 */ /* 0x001fe20008000004 */
[----:B------:R-:W-:Y:S01]  /*0700*/  IMAD.SHL.U32 R19, R18, 0x100, RZ ;  /* 0x0000010012137824 */ /* 0x000fe200078e00ff */
[----:B------:R-:W-:-:S04]  /*0710*/  SHF.R.U32.HI R26, RZ, 0x4, R18 ;  /* 0x00000004ff1a7819 */ /* 0x000fc80000011612 */
[----:B------:R-:W-:Y:S02]  /*0720*/  SGXT.U32 R20, R26, 0x4 ;  /* 0x000000041a14781a */ /* 0x000fe40000000000 */
[----:B------:R-:W-:-:S04]  /*0730*/  LOP3.LUT R19, R19, 0xf00, RZ, 0xc0, !PT ;  /* 0x00000f0013137812 */ /* 0x000fc800078ec0ff */
[C---:B------:R-:W-:Y:S02]  /*0740*/  LOP3.LUT R20, R19.reuse, R20, RZ, 0xfc, !PT ;  /* 0x0000001413147212 */ /* 0x040fe400078efcff */
[----:B------:R-:W-:-:S05]  /*0750*/  LEA.HI R19, R19, UR4, RZ, 0x1c ;  /* 0x0000000413137c11 */ /* 0x000fca000f8fe0ff */
[----:B------:R-:W-:Y:S01]  /*0760*/  IMAD R20, R20, 0x4, R19 ;  /* 0x0000000414147824 */ /* 0x000fe200078e0213 */
[----:B------:R-:W-:Y:S02]  /*0770*/  LOP3.LUT R13, R12, 0xfc, RZ, 0xc0, !PT ;  /* 0x000000fc0c0d7812 */ /* 0x000fe400078ec0ff */
[----:B------:R-:W-:-:S04]  /*0780*/  SHF.R.U32.HI R12, RZ, 0x2, R18 ;  /* 0x00000002ff0c7819 */ /* 0x000fc80000011612 */
[----:B------:R-:W-:Y:S02]  /*0790*/  LOP3.LUT R12, R12, 0x30, RZ, 0xc0, !PT ;  /* 0x000000300c0c7812 */ /* 0x000fe400078ec0ff */
[----:B------:R-:W-:Y:S02]  /*07a0*/  PRMT R4, R13, 0x6540, R4 ;  /* 0x000065400d047816 */ /* 0x000fe40000000004 */
[----:B------:R-:W-:-:S04]  /*07b0*/  SHF.R.U32.HI R3, RZ, 0x6, R3 ;  /* 0x00000006ff037819 */ /* 0x000fc80000011603 */
[----:B------:R-:W-:Y:S02]  /*07c0*/  SGXT.U32 R3, R3, 0x2 ;  /* 0x000000020303781a */ /* 0x000fe40000000000 */
[----:B------:R-:W-:-:S04]  /*07d0*/  ISETP.GE.AND P0, PT, R4, 0x40000, PT ;  /* 0x000400000400780c */ /* 0x000fc80003f06270 */
[----:B------:R-:W-:Y:S01]  /*07e0*/  ISETP.LT.AND P3, PT, R2, RZ, !P0 ;  /* 0x000000ff0200720c */ /* 0x000fe20004761270 */
[----:B--2---:R0:W-:Y:S04]  /*07f0*/  STS [R20+0x40], R0 ;  /* 0x0000400014007388 */ /* 0x0041e80000000800 */
[----:B----4-:R-:W-:Y:S04]  /*0800*/  STS [R20+0x80], R6 ;  /* 0x0000800614007388 */ /* 0x010fe80000000800 */
[----:B------:R-:W-:Y:S04]  /*0810*/  STS [R20+0xc0], R25 ;  /* 0x0000c01914007388 */ /* 0x000fe80000000800 */
[----:B------:R-:W-:Y:S04]  /*0820*/  STS [R20+0x100], R24 ;  /* 0x0001001814007388 */ /* 0x000fe80000000800 */
[----:B---3--:R-:W-:Y:S04]  /*0830*/  STS [R20+0x140], R23 ;  /* 0x0001401714007388 */ /* 0x008fe80000000800 */
[----:B-----5:R1:W-:Y:S04]  /*0840*/  STS [R20+0x180], R22 ;  /* 0x0001801614007388 */ /* 0x0203e80000000800 */
[----:B------:R2:W-:Y:S04]  /*0850*/  STS [R20+0x1c0], R11 ;  /* 0x0001c00b14007388 */ /* 0x0005e80000000800 */
[----:B------:R-:W-:Y:S04]  /*0860*/  STS [R20+0x200], R10 ;  /* 0x0002000a14007388 */ /* 0x000fe80000000800 */
[----:B------:R-:W-:Y:S01]  /*0870*/  STS [R20+0x240], R9 ;  /* 0x0002400914007388 */ /* 0x000fe20000000800 */
[----:B0-----:R-:W-:Y:S01]  /*0880*/  IMAD.SHL.U32 R0, R18, 0x4, RZ ;  /* 0x0000000412007824 */ /* 0x001fe200078e00ff */
[----:B-1----:R-:W0:Y:S02]  /*0890*/  LDC.64 R22, c[0x0][0x218] ;  /* 0x00008600ff167b82 */ /* 0x002e240000000a00 */
[----:B------:R1:W-:Y:S04]  /*08a0*/  STS [R20+0x2c0], R5 ;  /* 0x0002c00514007388 */ /* 0x0003e80000000800 */
[----:B------:R-:W-:Y:S01]  /*08b0*/  STS [R20+0x280], R8 ;  /* 0x0002800814007388 */ /* 0x000fe20000000800 */
[----:B------:R-:W-:Y:S01]  /*08c0*/  LOP3.LUT R0, R0, 0x3fc, RZ, 0xc0, !PT ;  /* 0x000003fc00007812 */ /* 0x000fe200078ec0ff */
[----:B--2---:R-:W-:-:S03]  /*08d0*/  VIADD R11, R12, UR4 ;  /* 0x000000040c0b7c36 */ /* 0x004fc60008000000 */
[C---:B-1----:R-:W-:Y:S01]  /*08e0*/  LOP3.LUT R5, R0.reuse, 0x400, RZ, 0xfc, !PT ;  /* 0x0000040000057812 */ /* 0x042fe200078efcff */
[----:B------:R-:W-:-:S03]  /*08f0*/  IMAD R11, R0, 0x4, R11 ;  /* 0x00000004000b7824 */ /* 0x000fc600078e020b */
[----:B------:R-:W-:Y:S01]  /*0900*/  SHF.R.U32.HI R6, RZ, 0x4, R5 ;  /* 0x00000004ff067819 */ /* 0x000fe20000011605 */
[----:B------:R1:W-:Y:S04]  /*0910*/  STS [R20+0x300], R7 ;  /* 0x0003000714007388 */ /* 0x0003e80000000800 */
[----:B------:R-:W-:Y:S04]  /*0920*/  STS [R20+0x340], R28 ;  /* 0x0003401c14007388 */ /* 0x000fe80000000800 */
[----:B------:R-:W-:Y:S04]  /*0930*/  STS [R20+0x380], R16 ;  /* 0x0003801014007388 */ /* 0x000fe80000000800 */
[----:B------:R-:W-:Y:S04]  /*0940*/  STS [R20], R29 ;  /* 0x0000001d14007388 */ /* 0x000fe80000000800 */
[----:B------:R0:W-:Y:S01]  /*0950*/  STS [R20+0x3c0], R17 ;  /* 0x0003c01114007388 */ /* 0x0001e20000000800 */
[----:B------:R-:W-:Y:S01]  /*0960*/  BAR.SYNC.DEFER_BLOCKING 0x0 ;  /* 0x0000000000007b1d */ /* 0x000fe20000010000 */
[----:B-1----:R-:W-:-:S02]  /*0970*/  LOP3.LUT R7, R0, 0x800, RZ, 0xfc, !PT ;  /* 0x0000080000077812 */ /* 0x002fc400078efcff */
[----:B------:R-:W-:Y:S02]  /*0980*/  LOP3.LUT R8, R0, 0xc00, RZ, 0xfc, !PT ;  /* 0x00000c0000087812 */ /* 0x000fe400078efcff */
[----:B------:R-:W-:Y:S02]  /*0990*/  LOP3.LUT R6, R6, 0x70, RZ, 0xc0, !PT ;  /* 0x0000007006067812 */ /* 0x000fe400078ec0ff */
[----:B------:R-:W-:Y:S02]  /*09a0*/  SHF.R.S32.HI R5, RZ, 0x1f, R4 ;  /* 0x0000001fff057819 */ /* 0x000fe40000011404 */
[----:B------:R-:W-:Y:S02]  /*09b0*/  SHF.R.U32.HI R7, RZ, 0x4, R7 ;  /* 0x00000004ff077819 */ /* 0x000fe40000011607 */
[----:B------:R-:W-:Y:S01]  /*09c0*/  SHF.R.U32.HI R8, RZ, 0x4, R8 ;  /* 0x00000004ff087819 */ /* 0x000fe20000011608 */
[----:B------:R-:W-:Y:S01]  /*09d0*/  VIADD R9, R6, UR4 ;  /* 0x0000000406097c36 */ /* 0x000fe20008000000 */
[----:B------:R-:W-:-:S02]  /*09e0*/  LEA.HI R5, R5, R4, RZ, 0x9 ;  /* 0x0000000405057211 */ /* 0x000fc400078f48ff */
[----:B------:R-:W-:Y:S01]  /*09f0*/  LOP3.LUT R6, R7, 0xb0, RZ, 0xc0, !PT ;  /* 0x000000b007067812 */ /* 0x000fe200078ec0ff */
[----:B------:R-:W1:Y:S01]  /*0a00*/  LDS.128 R16, [R11] ;  /* 0x000000000b107984 */ /* 0x000e620000000c00 */
[----:B------:R-:W-:Y:S01]  /*0a10*/  LOP3.LUT R8, R8, 0xf0, RZ, 0xc0, !PT ;  /* 0x000000f008087812 */ /* 0x000fe200078ec0ff */
[----:B------:R-:W-:Y:S01]  /*0a20*/  IMAD R12, R0, 0x4, R9 ;  /* 0x00000004000c7824 */ /* 0x000fe200078e0209 */
[----:B------:R-:W-:Y:S02]  /*0a30*/  LOP3.LUT R7, R5, 0xfffffe00, RZ, 0xc0, !PT ;  /* 0xfffffe0005077812 */ /* 0x000fe400078ec0ff */
[----:B------:R-:W-:Y:S01]  /*0a40*/  SHF.R.S32.HI R24, RZ, 0x9, R5 ;  /* 0x00000009ff187819 */ /* 0x000fe20000011405 */
[----:B------:R-:W-:Y:S02]  /*0a50*/  VIADD R5, R6, UR4 ;  /* 0x0000000406057c36 */ /* 0x000fe40008000000 */
[----:B------:R-:W-:Y:S01]  /*0a60*/  VIADD R9, R8, UR4 ;  /* 0x0000000408097c36 */ /* 0x000fe20008000000 */
[----:B------:R-:W2:Y:S01]  /*0a70*/  LDS.128 R12, [R12+0x1000] ;  /* 0x001000000c0c7984 */ /* 0x000ea20000000c00 */
[----:B------:R-:W-:-:S02]  /*0a80*/  IMAD R8, R0, 0x4, R5 ;  /* 0x0000000400087824 */ /* 0x000fc400078e0205 */
[----:B------:R-:W-:Y:S02]  /*0a90*/  IMAD.IADD R7, R4, 0x1, -R7 ;  /* 0x0000000104077824 */ /* 0x000fe400078e0a07 */
[----:B------:R-:W-:Y:S01]  /*0aa0*/  IMAD R5, R0, 0x4, R9 ;  /* 0x0000000400057824 */ /* 0x000fe200078e0209 */
[----:B------:R-:W-:Y:S01]  /*0ab0*/  LOP3.LUT R25, R2, R3, RZ, 0xfc, !PT ;  /* 0x0000000302197212 */ /* 0x000fe200078efcff */
[----:B------:R-:W-:Y:S01]  /*0ac0*/  IMAD R24, R24, 0x1200, R7 ;  /* 0x0000120018187824 */ /* 0x000fe200078e0207 */
[----:B------:R-:W3:Y:S04]  /*0ad0*/  LDS.128 R8, [R8+0x2000] ;  /* 0x0020000008087984 */ /* 0x000ee80000000c00 */
[----:B------:R-:W4:Y:S01]  /*0ae0*/  LDS.128 R4, [R5+0x3000] ;  /* 0x0030000005047984 */ /* 0x000f220000000c00 */
[C---:B------:R-:W-:Y:S01]  /*0af0*/  ISETP.LT.AND P1, PT, R25.reuse, 0x9, !P0 ;  /* 0x000000091900780c */ /* 0x040fe20004721270 */
[----:B------:R-:W-:-:S04]  /*0b00*/  IMAD R3, R25, 0x200, R24 ;  /* 0x0000020019037824 */ /* 0x000fc800078e0218 */
[----:B0-----:R-:W-:Y:S01]  /*0b10*/  IMAD.WIDE R20, R3, 0x4, R22 ;  /* 0x0000000403147825 */ /* 0x001fe200078e0216 */
[C---:B------:R-:W-:Y:S02]  /*0b20*/  LOP3.LUT R27, R25.reuse, 0x4, RZ, 0xfc, !PT ;  /* 0x00000004191b7812 */ /* 0x040fe400078efcff */
[----:B------:R-:W-:-:S05]  /*0b30*/  LOP3.LUT R25, R25, 0x8, RZ, 0xfc, !PT ;  /* 0x0000000819197812 */ /* 0x000fca00078efcff */
[----:B-1----:R0:W-:Y:S01]  /*0b40*/  @P1 STG.E.128 desc[UR6][R20.64], R16 ;  /* 0x0000001014001986 */ /* 0x0021e2000c101d06 */
[----:B------:R-:W-:Y:S02]  /*0b50*/  ISETP.LT.AND P2, PT, R27, 0x9, !P0 ;  /* 0x000000091b00780c */ /* 0x000fe40004741270 */
[----:B------:R-:W-:Y:S01]  /*0b60*/  ISETP.LT.AND P0, PT, R25, 0x9, !P0 ;  /* 0x000000091900780c */ /* 0x000fe20004701270 */
[--C-:B------:R-:W-:Y:S01]  /*0b70*/  IMAD R0, R27, 0x200, R24.reuse ;  /* 0x000002001b007824 */ /* 0x100fe200078e0218 */
[----:B0-----:R-:W0:Y:S01]  /*0b80*/  LDC.64 R20, c[0x0][0x220] ;  /* 0x00008800ff147b82 */ /* 0x001e220000000a00 */
[----:B------:R-:W-:Y:S02]  /*0b90*/  IMAD R2, R25, 0x200, R24 ;  /* 0x0000020019027824 */ /* 0x000fe400078e0218 */
[----:B------:R-:W-:Y:S02]  /*0ba0*/  VIADD R27, R3, 0x1800 ;  /* 0x00001800031b7836 */ /* 0x000fe40000000000 */
[----:B------:R-:W-:-:S04]  /*0bb0*/  IMAD.WIDE R28, R0, 0x4, R22 ;  /* 0x00000004001c7825 */ /* 0x000fc800078e0216 */
[--C-:B------:R-:W-:Y:S01]  /*0bc0*/  IMAD.WIDE R24, R2, 0x4, R22.reuse ;  /* 0x0000000402187825 */ /* 0x100fe200078e0216 */
[----:B--2---:R-:W-:Y:S03]  /*0bd0*/  @P2 STG.E.128 desc[UR6][R28.64], R12 ;  /* 0x0000000c1c002986 */ /* 0x004fe6000c101d06 */
[----:B------:R-:W-:Y:S01]  /*0be0*/  IMAD.WIDE R22, R27, 0x4, R22 ;  /* 0x000000041b167825 */ /* 0x000fe200078e0216 */
[----:B---3--:R0:W-:Y:S04]  /*0bf0*/  @P0 STG.E.128 desc[UR6][R24.64], R8 ;  /* 0x0000000818000986 */ /* 0x0081e8000c101d06 */
[----:B----4-:R1:W-:Y:S01]  /*0c00*/  @P3 STG.E.128 desc[UR6][R22.64], R4 ;  /* 0x0000000416003986 */ /* 0x0103e2000c101d06 */
[----:B0-----:R-:W-:-:S04]  /*0c10*/  IMAD.WIDE R24, R0, 0x4, R20 ;  /* 0x0000000400187825 */ /* 0x001fc800078e0214 */
[----:B-1----:R-:W-:-:S04]  /*0c20*/  IMAD.WIDE R22, R3, 0x4, R20 ;  /* 0x0000000403167825 */ /* 0x002fc800078e0214 */
[--C-:B------:R-:W-:Y:S01]  /*0c30*/  IMAD.WIDE R2, R2, 0x4, R20.reuse ;  /* 0x0000000402027825 */ /* 0x100fe200078e0214 */
[----:B------:R0:W-:Y:S04]  /*0c40*/  @P1 STG.E.128 desc[UR6][R22.64], R16 ;  /* 0x0000001016001986 */ /* 0x0001e8000c101d06 */
[----:B------:R0:W-:Y:S01]  /*0c50*/  @P2 STG.E.128 desc[UR6][R24.64], R12 ;  /* 0x0000000c18002986 */ /* 0x0001e2000c101d06 */
[----:B------:R-:W-:-:S03]  /*0c60*/  IMAD.WIDE R20, R27, 0x4, R20 ;  /* 0x000000041b147825 */ /* 0x000fc600078e0214 */
[----:B------:R0:W-:Y:S02]  /*0c70*/  @P0 STG.E.128 desc[UR6][R2.64], R8 ;  /* 0x0000000802000986 */ /* 0x0001e4000c101d06 */
[----:B0-----:R-:W-:Y:S05]  /*0c80*/  @!P3 EXIT ;  /* 0x000000000000b94d */ /* 0x001fea0003800000 */
[----:B------:R-:W-:Y:S01]  /*0c90*/  STG.E.128 desc[UR6][R20.64], R4 ;  /* 0x0000000414007986 */ /* 0x000fe2000c101d06 */
[----:B------:R-:W-:Y:S05]  /*0ca0*/  EXIT ;  /* 0x000000000000794d */ /* 0x000fea0003800000 */
.L_x_0:
[----:B------:R-:W-:-:S00]  /*0cb0*/  BRA `(.L_x_0) ;  /* 0xfffffffc00fc7947 */ /* 0x000fc0000383ffff */
[----:B------:R-:W-:-:S00]  /*0cc0*/  NOP ;  /* 0x0000000000007918 */ /* 0x000fc00000000000 */
        /* <DEDUP_REMOVED lines=11> */
.L_x_1:


//--------------------- .nv.shared.triton_poi_fused_convolution_21 --------------------------
	.section	.nv.shared.triton_poi_fused_convolution_21,"aw",@nobits
	.sectionflags	@""
	.align	16
	.zero		1024


//--------------------- .nv.constant0.triton_poi_fused_convolution_21 --------------------------
	.section	.nv.constant0.triton_poi_fused_convolution_21,"a",@progbits
	.sectionflags	@""
	.align	4
.nv.constant0.triton_poi_fused_convolution_21:
	.zero		560
